//
// Generated by NVIDIA NVVM Compiler
//
// Compiler Build ID: CL-36424714
// Cuda compilation tools, release 13.0, V13.0.88
// Based on NVVM 20.0.0
//

.version 9.0
.target sm_100
.address_size 64

	// .globl	_Z16computeSumMaxMinPiS_S_S_i

.visible .entry _Z16computeSumMaxMinPiS_S_S_i(
	.param .u64 .ptr .align 1 _Z16computeSumMaxMinPiS_S_S_i_param_0,
	.param .u64 .ptr .align 1 _Z16computeSumMaxMinPiS_S_S_i_param_1,
	.param .u64 .ptr .align 1 _Z16computeSumMaxMinPiS_S_S_i_param_2,
	.param .u64 .ptr .align 1 _Z16computeSumMaxMinPiS_S_S_i_param_3,
	.param .u32 _Z16computeSumMaxMinPiS_S_S_i_param_4
)
{
	.reg .pred 	%p<2>;
	.reg .b32 	%r<12>;
	.reg .b64 	%rd<11>;

	ld.param.u64 	%rd1, [_Z16computeSumMaxMinPiS_S_S_i_param_0];
	ld.param.u64 	%rd2, [_Z16computeSumMaxMinPiS_S_S_i_param_1];
	ld.param.u64 	%rd3, [_Z16computeSumMaxMinPiS_S_S_i_param_2];
	ld.param.u64 	%rd4, [_Z16computeSumMaxMinPiS_S_S_i_param_3];
	ld.param.u32 	%r2, [_Z16computeSumMaxMinPiS_S_S_i_param_4];
	mov.u32 	%r3, %ctaid.x;
	mov.u32 	%r4, %ntid.x;
	mov.u32 	%r5, %tid.x;
	mad.lo.s32 	%r1, %r3, %r4, %r5;
	setp.ge.s32 	%p1, %r1, %r2;
	@%p1 bra 	$L__BB0_2;
	cvta.to.global.u64 	%rd5, %rd1;
	cvta.to.global.u64 	%rd6, %rd2;
	cvta.to.global.u64 	%rd7, %rd3;
	cvta.to.global.u64 	%rd8, %rd4;
	mul.wide.s32 	%rd9, %r1, 4;
	add.s64 	%rd10, %rd5, %rd9;
	ld.global.u32 	%r6, [%rd10];
	atom.global.add.u32 	%r7, [%rd6], %r6;
	ld.global.u32 	%r8, [%rd10];
	atom.global.max.s32 	%r9, [%rd7], %r8;
	ld.global.u32 	%r10, [%rd10];
	atom.global.min.s32 	%r11, [%rd8], %r10;
$L__BB0_2:
	ret;

}


// ===== COMPILED SASS (sm_100) =====

	.target	sm_100

	.elftype	@"ET_EXEC"


//--------------------- .note.nv.tkinfo           --------------------------
	.section	.note.nv.tkinfo,"",@"SHT_NOTE"
	.sectionflags	@"SHF_NOTE_NV_TKINFO"
	.tkinfo
        /*0018*/ 	.word	0x00000002
        /*0030*/ 	.string	""
        /*0030*/ 	.string	"ptxas"
        /*0030*/ 	.string	"Cuda compilation tools, release 13.0, V13.0.88"
        /*0030*/ 	.string	"Build cuda_13.0.r13.0/compiler.36424714_0"
        /*0030*/ 	.string	"-arch sm_100 -m 64 "



//--------------------- .note.nv.cuinfo           --------------------------
	.section	.note.nv.cuinfo,"",@"SHT_NOTE"
	.sectionflags	@"SHF_NOTE_NV_CUINFO"
        /*0018*/ 	.short	0x0002
        /*001a*/ 	.short	0x0064
        /*001c*/ 	.short	0x0082
	.zero		2


//--------------------- .nv.info                  --------------------------
	.section	.nv.info,"",@"SHT_CUDA_INFO"
	.align	4


	//----- nvinfo : EIATTR_REGCOUNT
	.align		4
        /*0000*/ 	.byte	0x04, 0x2f
        /*0002*/ 	.short	(.L_1 - .L_0)
	.align		4
.L_0:
        /*0004*/ 	.word	index@(_Z16computeSumMaxMinPiS_S_S_i)
        /*0008*/ 	.word	0x00000012


	//----- nvinfo : EIATTR_FRAME_SIZE
	.align		4
.L_1:
        /*000c*/ 	.byte	0x04, 0x11
        /*000e*/ 	.short	(.L_3 - .L_2)
	.align		4
.L_2:
        /*0010*/ 	.word	index@(_Z16computeSumMaxMinPiS_S_S_i)
        /*0014*/ 	.word	0x00000000


	//----- nvinfo : EIATTR_MIN_STACK_SIZE
	.align		4
.L_3:
        /*0018*/ 	.byte	0x04, 0x12
        /*001a*/ 	.short	(.L_5 - .L_4)
	.align		4
.L_4:
        /*001c*/ 	.word	index@(_Z16computeSumMaxMinPiS_S_S_i)
        /*0020*/ 	.word	0x00000000
.L_5:


//--------------------- .nv.compat                --------------------------
	.section	.nv.compat,"",@"SHT_CUDA_COMPAT_INFO"
	.align	4
        /*0000*/ 	.byte	0x02, 0x09, 0x00, 0x00, 0x02, 0x02, 0x01, 0x00, 0x02, 0x05, 0x05, 0x00, 0x03, 0x07, 0x01, 0x01
        /*0010*/ 	.byte	0x02, 0x03, 0x00, 0x00, 0x02, 0x06, 0x01, 0x00, 0x04, 0x0b, 0x08, 0x00, 0x09, 0x00, 0x00, 0x00
        /*0020*/ 	.byte	0x00, 0x00, 0x00, 0x00


//--------------------- .nv.info._Z16computeSumMaxMinPiS_S_S_i --------------------------
	.section	.nv.info._Z16computeSumMaxMinPiS_S_S_i,"",@"SHT_CUDA_INFO"
	.sectionflags	@""
	.align	4


	//----- nvinfo : EIATTR_CUDA_API_VERSION
	.align		4
        /*0000*/ 	.byte	0x04, 0x37
        /*0002*/ 	.short	(.L_7 - .L_6)
.L_6:
        /*0004*/ 	.word	0x00000082


	//----- nvinfo : EIATTR_KPARAM_INFO
	.align		4
.L_7:
        /*0008*/ 	.byte	0x04, 0x17
        /*000a*/ 	.short	(.L_9 - .L_8)
.L_8:
        /*000c*/ 	.word	0x00000000
        /*0010*/ 	.short	0x0004
        /*0012*/ 	.short	0x0020
        /*0014*/ 	.byte	0x00, 0xf0, 0x11, 0x00


	//----- nvinfo : EIATTR_KPARAM_INFO
	.align		4
.L_9:
        /*0018*/ 	.byte	0x04, 0x17
        /*001a*/ 	.short	(.L_11 - .L_10)
.L_10:
        /*001c*/ 	.word	0x00000000
        /*0020*/ 	.short	0x0003
        /*0022*/ 	.short	0x0018
        /*0024*/ 	.byte	0x00, 0xf5, 0x21, 0x00


	//----- nvinfo : EIATTR_KPARAM_INFO
	.align		4
.L_11:
        /*0028*/ 	.byte	0x04, 0x17
        /*002a*/ 	.short	(.L_13 - .L_12)
.L_12:
        /*002c*/ 	.word	0x00000000
        /*0030*/ 	.short	0x0002
        /*0032*/ 	.short	0x0010
        /*0034*/ 	.byte	0x00, 0xf5, 0x21, 0x00


	//----- nvinfo : EIATTR_KPARAM_INFO
	.align		4
.L_13:
        /*0038*/ 	.byte	0x04, 0x17
        /*003a*/ 	.short	(.L_15 - .L_14)
.L_14:
        /*003c*/ 	.word	0x00000000
        /*0040*/ 	.short	0x0001
        /*0042*/ 	.short	0x0008
        /*0044*/ 	.byte	0x00, 0xf5, 0x21, 0x00


	//----- nvinfo : EIATTR_KPARAM_INFO
	.align		4
.L_15:
        /*0048*/ 	.byte	0x04, 0x17
        /*004a*/ 	.short	(.L_17 - .L_16)
.L_16:
        /*004c*/ 	.word	0x00000000
        /*0050*/ 	.short	0x0000
        /*0052*/ 	.short	0x0000
        /*0054*/ 	.byte	0x00, 0xf5, 0x21, 0x00


	//----- nvinfo : EIATTR_SPARSE_MMA_MASK
	.align		4
.L_17:
        /*0058*/ 	.byte	0x03, 0x50
        /*005a*/ 	.short	0x0000


	//----- nvinfo : EIATTR_MAXREG_COUNT
	.align		4
        /*005c*/ 	.byte	0x03, 0x1b
        /*005e*/ 	.short	0x00ff


	//----- nvinfo : EIATTR_MERCURY_ISA_VERSION
	.align		4
        /*0060*/ 	.byte	0x03, 0x5f
        /*0062*/ 	.short	0x0101


	//----- nvinfo : EIATTR_INT_WARP_WIDE_INSTR_OFFSETS
	.align		4
        /*0064*/ 	.byte	0x04, 0x31
        /*0066*/ 	.short	(.L_19 - .L_18)


	//   ....[0]....
.L_18:
        /*0068*/ 	.word	0x000000d0


	//   ....[1]....
        /*006c*/ 	.word	0x00000110


	//   ....[2]....
        /*0070*/ 	.word	0x00000160


	//   ....[3]....
        /*0074*/ 	.word	0x000001b0


	//----- nvinfo : EIATTR_VRC_CTA_INIT_COUNT
	.align		4
.L_19:
        /*0078*/ 	.byte	0x02, 0x4a
	.zero		1
	.zero		1


	//----- nvinfo : EIATTR_EXIT_INSTR_OFFSETS
	.align		4
        /*007c*/ 	.byte	0x04, 0x1c
        /*007e*/ 	.short	(.L_21 - .L_20)


	//   ....[0]....
.L_20:
        /*0080*/ 	.word	0x00000070


	//   ....[1]....
        /*0084*/ 	.word	0x000001e0


	//----- nvinfo : EIATTR_CBANK_PARAM_SIZE
	.align		4
.L_21:
        /*0088*/ 	.byte	0x03, 0x19
        /*008a*/ 	.short	0x0024


	//----- nvinfo : EIATTR_PARAM_CBANK
	.align		4
        /*008c*/ 	.byte	0x04, 0x0a
        /*008e*/ 	.short	(.L_23 - .L_22)
	.align		4
.L_22:
        /*0090*/ 	.word	index@(.nv.constant0._Z16computeSumMaxMinPiS_S_S_i)
        /*0094*/ 	.short	0x0380
        /*0096*/ 	.short	0x0024


	//----- nvinfo : EIATTR_SW_WAR
	.align		4
.L_23:
        /*0098*/ 	.byte	0x04, 0x36
        /*009a*/ 	.short	(.L_25 - .L_24)
.L_24:
        /*009c*/ 	.word	0x00000008
.L_25:


//--------------------- .nv.callgraph             --------------------------
	.section	.nv.callgraph,"",@"SHT_CUDA_CALLGRAPH"
	.align	4
	.sectionentsize	8
	.align		4
        /*0000*/ 	.word	0x00000000
	.align		4
        /*0004*/ 	.word	0xffffffff
	.align		4
        /*0008*/ 	.word	0x00000000
	.align		4
        /*000c*/ 	.word	0xfffffffe
	.align		4
        /*0010*/ 	.word	0x00000000
	.align		4
        /*0014*/ 	.word	0xfffffffd
	.align		4
        /*0018*/ 	.word	0x00000000
	.align		4
        /*001c*/ 	.word	0xfffffffc


//--------------------- .text._Z16computeSumMaxMinPiS_S_S_i --------------------------
	.section	.text._Z16computeSumMaxMinPiS_S_S_i,"ax",@progbits
	.align	128
        .global         _Z16computeSumMaxMinPiS_S_S_i
        .type           _Z16computeSumMaxMinPiS_S_S_i,@function
        .size           _Z16computeSumMaxMinPiS_S_S_i,(.L_x_1 - _Z16computeSumMaxMinPiS_S_S_i)
        .other          _Z16computeSumMaxMinPiS_S_S_i,@"STO_CUDA_ENTRY STV_DEFAULT"
_Z16computeSumMaxMinPiS_S_S_i:
.text._Z16computeSumMaxMinPiS_S_S_i:
[----:B------:R-:W-:Y:S01]  /*0000*/  LDC R1, c[0x0][0x37c] ;  /* 0x0000df00ff017b82 */ /* 0x000fe20000000800 */
[----:B------:R-:W0:Y:S07]  /*0010*/  S2R R0, SR_TID.X ;  /* 0x0000000000007919 */ /* 0x000e2e0000002100 */
[----:B------:R-:W0:Y:S01]  /*0020*/  S2UR UR4, SR_CTAID.X ;  /* 0x00000000000479c3 */ /* 0x000e220000002500 */
[----:B------:R-:W1:Y:S07]  /*0030*/  LDCU UR5, c[0x0][0x3a0] ;  /* 0x00007400ff0577ac */ /* 0x000e6e0008000800 */
[----:B------:R-:W0:Y:S02]  /*0040*/  LDC R5, c[0x0][0x360] ;  /* 0x0000d800ff057b82 */ /* 0x000e240000000800 */
[----:B0-----:R-:W-:-:S05]  /*0050*/  IMAD R5, R5, UR4, R0 ;  /* 0x0000000405057c24 */ /* 0x001fca000f8e0200 */
[----:B-1----:R-:W-:-:S13]  /*0060*/  ISETP.GE.AND P0, PT, R5, UR5, PT ;  /* 0x0000000505007c0c */ /* 0x002fda000bf06270 */
[----:B------:R-:W-:Y:S05]  /*0070*/  @P0 EXIT ;  /* 0x000000000000094d */ /* 0x000fea0003800000 */
[----:B------:R-:W0:Y:S01]  /*0080*/  LDC.64 R2, c[0x0][0x380] ;  /* 0x0000e000ff027b82 */ /* 0x000e220000000a00 */
[----:B------:R-:W1:Y:S01]  /*0090*/  LDCU.64 UR6, c[0x0][0x358] ;  /* 0x00006b00ff0677ac */ /* 0x000e620008000a00 */
[----:B0-----:R-:W-:-:S05]  /*00a0*/  IMAD.WIDE R2, R5, 0x4, R2 ;  /* 0x0000000405027825 */ /* 0x001fca00078e0202 */
[----:B-1----:R-:W2:Y:S01]  /*00b0*/  LDG.E R0, desc[UR6][R2.64] ;  /* 0x0000000602007981 */ /* 0x002ea2000c1e1900 */
[----:B------:R-:W0:Y:S01]  /*00c0*/  LDC.64 R4, c[0x0][0x388] ;  /* 0x0000e200ff047b82 */ /* 0x000e220000000a00 */
[----:B------:R-:W-:Y:S01]  /*00d0*/  VOTEU.ANY UR4, UPT, PT ;  /* 0x0000000000047886 */ /* 0x000fe200038e0100 */
[----:B------:R-:W1:Y:S01]  /*00e0*/  S2R R6, SR_LANEID ;  /* 0x0000000000067919 */ /* 0x000e620000000000 */
[----:B------:R-:W-:-:S06]  /*00f0*/  UFLO.U32 UR4, UR4 ;  /* 0x00000004000472bd */ /* 0x000fcc00080e0000 */
[----:B-1----:R-:W-:Y:S01]  /*0100*/  ISETP.EQ.U32.AND P0, PT, R6, UR4, PT ;  /* 0x0000000406007c0c */ /* 0x002fe2000bf02070 */
[----:B--2---:R-:W1:Y:S02]  /*0110*/  REDUX.SUM UR5, R0 ;  /* 0x00000000000573c4 */ /* 0x004e64000000c000 */
[----:B-1----:R-:W-:-:S10]  /*0120*/  IMAD.U32 R11, RZ, RZ, UR5 ;  /* 0x00000005ff0b7e24 */ /* 0x002fd4000f8e00ff */
[----:B0-----:R-:W-:Y:S04]  /*0130*/  @P0 REDG.E.ADD.STRONG.GPU desc[UR6][R4.64], R11 ;  /* 0x0000000b0400098e */ /* 0x001fe8000c12e106 */
[----:B------:R-:W2:Y:S01]  /*0140*/  LDG.E R8, desc[UR6][R2.64] ;  /* 0x0000000602087981 */ /* 0x000ea2000c1e1900 */
[----:B------:R-:W0:Y:S01]  /*0150*/  LDC.64 R6, c[0x0][0x390] ;  /* 0x0000e400ff067b82 */ /* 0x000e220000000a00 */
[----:B--2---:R-:W-:-:S13]  /*0160*/  CREDUX.MAX.S32 UR4, R8 ;  /* 0x00000000080472cc */ /* 0x004fda0000000200 */
[----:B------:R-:W-:-:S05]  /*0170*/  MOV R13, UR4 ;  /* 0x00000004000d7c02 */ /* 0x000fca0008000f00 */
[----:B0-----:R-:W-:Y:S04]  /*0180*/  @P0 REDG.E.MAX.S32.STRONG.GPU desc[UR6][R6.64], R13 ;  /* 0x0000000d0600098e */ /* 0x001fe8000d12e306 */
[----:B------:R-:W2:Y:S01]  /*0190*/  LDG.E R0, desc[UR6][R2.64] ;  /* 0x0000000602007981 */ /* 0x000ea2000c1e1900 */
[----:B------:R-:W0:Y:S01]  /*01a0*/  LDC.64 R8, c[0x0][0x398] ;  /* 0x0000e600ff087b82 */ /* 0x000e220000000a00 */
[----:B--2---:R-:W-:-:S13]  /*01b0*/  CREDUX.MIN.S32 UR4, R0 ;  /* 0x00000000000472cc */ /* 0x004fda0000008200 */
[----:B------:R-:W-:-:S05]  /*01c0*/  IMAD.U32 R15, RZ, RZ, UR4 ;  /* 0x00000004ff0f7e24 */ /* 0x000fca000f8e00ff */
[----:B0-----:R-:W-:Y:S01]  /*01d0*/  @P0 REDG.E.MIN.S32.STRONG.GPU desc[UR6][R8.64], R15 ;  /* 0x0000000f0800098e */ /* 0x001fe2000c92e306 */
[----:B------:R-:W-:Y:S05]  /*01e0*/  EXIT ;  /* 0x000000000000794d */ /* 0x000fea0003800000 */
.L_x_0:
[----:B------:R-:W-:-:S00]  /*01f0*/  BRA `(.L_x_0) ;  /* 0xfffffffc00fc7947 */ /* 0x000fc0000383ffff */
[----:B------:R-:W-:-:S00]  /*0200*/  NOP ;  /* 0x0000000000007918 */ /* 0x000fc00000000000 */
[----:B------:R-:W-:-:S00]  /*0210*/  NOP ;  /* 0x0000000000007918 */ /* 0x000fc00000000000 */
[----:B------:R-:W-:-:S00]  /*0220*/  NOP ;  /* 0x0000000000007918 */ /* 0x000fc00000000000 */
[----:B------:R-:W-:-:S00]  /*0230*/  NOP ;  /* 0x0000000000007918 */ /* 0x000fc00000000000 */
[----:B------:R-:W-:-:S00]  /*0240*/  NOP ;  /* 0x0000000000007918 */ /* 0x000fc00000000000 */
[----:B------:R-:W-:-:S00]  /*0250*/  NOP ;  /* 0x0000000000007918 */ /* 0x000fc00000000000 */
[----:B------:R-:W-:-:S00]  /*0260*/  NOP ;  /* 0x0000000000007918 */ /* 0x000fc00000000000 */
[----:B------:R-:W-:-:S00]  /*0270*/  NOP ;  /* 0x0000000000007918 */ /* 0x000fc00000000000 */
.L_x_1:


//--------------------- .nv.shared.reserved.0     --------------------------
	.section	.nv.shared.reserved.0,"aw",@nobits
	.weak		__nv_reservedSMEM_offset_0_alias
	.size		__nv_reservedSMEM_offset_0_alias, 0, 64
	.other		__nv_reservedSMEM_offset_0_alias,@"STO_CUDA_RESERVED_SHARED STV_DEFAULT"
__nv_reservedSMEM_offset_0_alias:
	.zero		0
	.zero		64


//--------------------- .nv.constant0._Z16computeSumMaxMinPiS_S_S_i --------------------------
	.section	.nv.constant0._Z16computeSumMaxMinPiS_S_S_i,"a",@progbits
	.sectionflags	@""
	.align	4
.nv.constant0._Z16computeSumMaxMinPiS_S_S_i:
	.zero		932


//--------------------- SYMBOLS --------------------------

	.type		.nv.reservedSmem.offset0,@object
	.size		.nv.reservedSmem.offset0,0x4
